//
// Generated by NVIDIA NVVM Compiler
//
// Compiler Build ID: CL-36424714
// Cuda compilation tools, release 13.0, V13.0.88
// Based on NVVM 20.0.0
//

.version 9.0
.target sm_100
.address_size 64

	// .globl	_Z6kernelmmPi
.extern .func  (.param .b32 func_retval0) vprintf
(
	.param .b64 vprintf_param_0,
	.param .b64 vprintf_param_1
)
;
.global .align 1 .b8 $str[42] = {73, 78, 68, 69, 88, 32, 73, 83, 32, 37, 108, 117, 33, 32, 83, 79, 77, 69, 84, 72, 73, 78, 71, 32, 72, 65, 83, 32, 71, 79, 77, 69, 32, 87, 82, 79, 78, 71, 33, 10, 10};
.global .align 1 .b8 $str$1[25] = {37, 108, 117, 32, 105, 115, 32, 100, 101, 118, 105, 115, 97, 98, 108, 101, 32, 98, 121, 32, 37, 108, 117, 10};

.visible .entry _Z6kernelmmPi(
	.param .u64 _Z6kernelmmPi_param_0,
	.param .u64 _Z6kernelmmPi_param_1,
	.param .u64 .ptr .align 1 _Z6kernelmmPi_param_2
)
{
	.local .align 8 .b8 	__local_depot0[24];
	.reg .b64 	%SP;
	.reg .b64 	%SPL;
	.reg .pred 	%p<8>;
	.reg .b32 	%r<19>;
	.reg .b64 	%rd<24>;

	mov.u64 	%SPL, __local_depot0;
	cvta.local.u64 	%SP, %SPL;
	ld.param.u64 	%rd10, [_Z6kernelmmPi_param_0];
	ld.param.u64 	%rd11, [_Z6kernelmmPi_param_1];
	ld.param.u64 	%rd12, [_Z6kernelmmPi_param_2];
	cvta.to.global.u64 	%rd1, %rd12;
	add.u64 	%rd13, %SP, 0;
	add.u64 	%rd2, %SPL, 0;
	mov.u32 	%r1, %ctaid.x;
	mov.u32 	%r2, %ntid.x;
	mov.u32 	%r3, %tid.x;
	shl.b32 	%r4, %r3, 1;
	mad.lo.s32 	%r5, %r1, %r2, %r4;
	add.s32 	%r6, %r5, 3;
	cvt.u64.u32 	%rd22, %r6;
	setp.lt.u32 	%p1, %r6, 2;
	@%p1 bra 	$L__BB0_10;
	setp.le.u64 	%p2, %rd11, %rd22;
	setp.eq.s64 	%p3, %rd12, 0;
	or.pred  	%p4, %p3, %p2;
	@%p4 bra 	$L__BB0_9;
	mov.u32 	%r7, %nctaid.x;
	mul.lo.s32 	%r8, %r7, %r2;
	shl.b32 	%r9, %r8, 1;
	cvt.u64.u32 	%rd4, %r9;
	cvt.u32.u64 	%r11, %rd10;
$L__BB0_3:
	or.b64  	%rd14, %rd10, %rd22;
	and.b64  	%rd15, %rd14, -4294967296;
	setp.ne.s64 	%p5, %rd15, 0;
	@%p5 bra 	$L__BB0_5;
	cvt.u32.u64 	%r10, %rd22;
	rem.u32 	%r12, %r11, %r10;
	cvt.u64.u32 	%rd23, %r12;
	bra.uni 	$L__BB0_6;
$L__BB0_5:
	rem.u64 	%rd23, %rd10, %rd22;
$L__BB0_6:
	setp.ne.s64 	%p6, %rd23, 0;
	@%p6 bra 	$L__BB0_8;
	st.local.u64 	[%rd2], %rd10;
	st.local.u64 	[%rd2+8], %rd22;
	mov.u64 	%rd16, $str$1;
	cvta.global.u64 	%rd17, %rd16;
	{ // callseq 0, 0
	.param .b64 param0;
	st.param.b64 	[param0], %rd17;
	.param .b64 param1;
	st.param.b64 	[param1], %rd13;
	.param .b32 retval0;
	call.uni (retval0), 
	vprintf, 
	(
	param0, 
	param1
	);
	ld.param.b32 	%r13, [retval0];
	} // callseq 0
	mov.b32 	%r15, 0;
	st.global.u32 	[%rd1], %r15;
	bra.uni 	$L__BB0_9;
$L__BB0_8:
	add.s64 	%rd22, %rd22, %rd4;
	setp.lt.u64 	%p7, %rd22, %rd11;
	@%p7 bra 	$L__BB0_3;
$L__BB0_9:
	ret;
$L__BB0_10:
	st.local.u64 	[%rd2], %rd22;
	st.local.v2.u32 	[%rd2+8], {%r1, %r2};
	st.local.u32 	[%rd2+16], %r3;
	mov.u64 	%rd19, $str;
	cvta.global.u64 	%rd20, %rd19;
	{ // callseq 1, 0
	.param .b64 param0;
	st.param.b64 	[param0], %rd20;
	.param .b64 param1;
	st.param.b64 	[param1], %rd13;
	.param .b32 retval0;
	call.uni (retval0), 
	vprintf, 
	(
	param0, 
	param1
	);
	ld.param.b32 	%r16, [retval0];
	} // callseq 1
	mov.b32 	%r18, 0;
	st.global.u32 	[%rd1], %r18;
	bra.uni 	$L__BB0_9;

}


// ===== COMPILED SASS (sm_100) =====

	.target	sm_100

	.elftype	@"ET_EXEC"


//--------------------- .note.nv.tkinfo           --------------------------
	.section	.note.nv.tkinfo,"",@"SHT_NOTE"
	.sectionflags	@"SHF_NOTE_NV_TKINFO"
	.tkinfo
        /*0018*/ 	.word	0x00000002
        /*0030*/ 	.string	""
        /*0030*/ 	.string	"ptxas"
        /*0030*/ 	.string	"Cuda compilation tools, release 13.0, V13.0.88"
        /*0030*/ 	.string	"Build cuda_13.0.r13.0/compiler.36424714_0"
        /*0030*/ 	.string	"-arch sm_100 -m 64 "



//--------------------- .note.nv.cuinfo           --------------------------
	.section	.note.nv.cuinfo,"",@"SHT_NOTE"
	.sectionflags	@"SHF_NOTE_NV_CUINFO"
        /*0018*/ 	.short	0x0002
        /*001a*/ 	.short	0x0064
        /*001c*/ 	.short	0x0082
	.zero		2


//--------------------- .nv.info                  --------------------------
	.section	.nv.info,"",@"SHT_CUDA_INFO"
	.align	4


	//----- nvinfo : EIATTR_REGCOUNT
	.align		4
        /*0000*/ 	.byte	0x04, 0x2f
        /*0002*/ 	.short	(.L_3 - .L_2)
	.align		4
.L_2:
        /*0004*/ 	.word	index@(_Z6kernelmmPi)
        /*0008*/ 	.word	0x00000018


	//----- nvinfo : EIATTR_FRAME_SIZE
	.align		4
.L_3:
        /*000c*/ 	.byte	0x04, 0x11
        /*000e*/ 	.short	(.L_5 - .L_4)
	.align		4
.L_4:
        /*0010*/ 	.word	index@($__internal_0_$__cuda_sm20_rem_u64)
        /*0014*/ 	.word	0x00000018


	//----- nvinfo : EIATTR_FRAME_SIZE
	.align		4
.L_5:
        /*0018*/ 	.byte	0x04, 0x11
        /*001a*/ 	.short	(.L_7 - .L_6)
	.align		4
.L_6:
        /*001c*/ 	.word	index@(_Z6kernelmmPi)
        /*0020*/ 	.word	0x00000018


	//----- nvinfo : EIATTR_MIN_STACK_SIZE
	.align		4
.L_7:
        /*0024*/ 	.byte	0x04, 0x12
        /*0026*/ 	.short	(.L_9 - .L_8)
	.align		4
.L_8:
        /*0028*/ 	.word	index@(_Z6kernelmmPi)
        /*002c*/ 	.word	0x00000018
.L_9:


//--------------------- .nv.compat                --------------------------
	.section	.nv.compat,"",@"SHT_CUDA_COMPAT_INFO"
	.align	4
        /*0000*/ 	.byte	0x02, 0x09, 0x00, 0x00, 0x02, 0x02, 0x01, 0x00, 0x02, 0x05, 0x05, 0x00, 0x03, 0x07, 0x01, 0x01
        /*0010*/ 	.byte	0x02, 0x03, 0x00, 0x00, 0x02, 0x06, 0x01, 0x00, 0x04, 0x0b, 0x08, 0x00, 0x09, 0x00, 0x00, 0x00
        /*0020*/ 	.byte	0x00, 0x00, 0x00, 0x00


//--------------------- .nv.info._Z6kernelmmPi    --------------------------
	.section	.nv.info._Z6kernelmmPi,"",@"SHT_CUDA_INFO"
	.sectionflags	@""
	.align	4


	//----- nvinfo : EIATTR_CUDA_API_VERSION
	.align		4
        /*0000*/ 	.byte	0x04, 0x37
        /*0002*/ 	.short	(.L_11 - .L_10)
.L_10:
        /*0004*/ 	.word	0x00000082


	//----- nvinfo : EIATTR_KPARAM_INFO
	.align		4
.L_11:
        /*0008*/ 	.byte	0x04, 0x17
        /*000a*/ 	.short	(.L_13 - .L_12)
.L_12:
        /*000c*/ 	.word	0x00000000
        /*0010*/ 	.short	0x0002
        /*0012*/ 	.short	0x0010
        /*0014*/ 	.byte	0x00, 0xf5, 0x21, 0x00


	//----- nvinfo : EIATTR_KPARAM_INFO
	.align		4
.L_13:
        /*0018*/ 	.byte	0x04, 0x17
        /*001a*/ 	.short	(.L_15 - .L_14)
.L_14:
        /*001c*/ 	.word	0x00000000
        /*0020*/ 	.short	0x0001
        /*0022*/ 	.short	0x0008
        /*0024*/ 	.byte	0x00, 0xf0, 0x21, 0x00


	//----- nvinfo : EIATTR_KPARAM_INFO
	.align		4
.L_15:
        /*0028*/ 	.byte	0x04, 0x17
        /*002a*/ 	.short	(.L_17 - .L_16)
.L_16:
        /*002c*/ 	.word	0x00000000
        /*0030*/ 	.short	0x0000
        /*0032*/ 	.short	0x0000
        /*0034*/ 	.byte	0x00, 0xf0, 0x21, 0x00


	//----- nvinfo : EIATTR_SPARSE_MMA_MASK
	.align		4
.L_17:
        /*0038*/ 	.byte	0x03, 0x50
        /*003a*/ 	.short	0x0000


	//----- nvinfo : EIATTR_MAXREG_COUNT
	.align		4
        /*003c*/ 	.byte	0x03, 0x1b
        /*003e*/ 	.short	0x00ff


	//----- nvinfo : EIATTR_EXTERNS
	.align		4
        /*0040*/ 	.byte	0x04, 0x0f
        /*0042*/ 	.short	(.L_19 - .L_18)


	//   ....[0]....
	.align		4
.L_18:
        /*0044*/ 	.word	index@(vprintf)


	//----- nvinfo : EIATTR_MERCURY_ISA_VERSION
	.align		4
.L_19:
        /*0048*/ 	.byte	0x03, 0x5f
        /*004a*/ 	.short	0x0101


	//----- nvinfo : EIATTR_VRC_CTA_INIT_COUNT
	.align		4
        /*004c*/ 	.byte	0x02, 0x4a
	.zero		1
	.zero		1


	//----- nvinfo : EIATTR_SYSCALL_OFFSETS
	.align		4
        /*0050*/ 	.byte	0x04, 0x46
        /*0052*/ 	.short	(.L_21 - .L_20)


	//   ....[0]....
.L_20:
        /*0054*/ 	.word	0x000004a0


	//   ....[1]....
        /*0058*/ 	.word	0x00000590


	//----- nvinfo : EIATTR_EXIT_INSTR_OFFSETS
	.align		4
.L_21:
        /*005c*/ 	.byte	0x04, 0x1c
        /*005e*/ 	.short	(.L_23 - .L_22)


	//   ....[0]....
.L_22:
        /*0060*/ 	.word	0x00000190


	//   ....[1]....
        /*0064*/ 	.word	0x000003f0


	//   ....[2]....
        /*0068*/ 	.word	0x000004d0


	//   ....[3]....
        /*006c*/ 	.word	0x000005c0


	//----- nvinfo : EIATTR_CRS_STACK_SIZE
	.align		4
.L_23:
        /*0070*/ 	.byte	0x04, 0x1e
        /*0072*/ 	.short	(.L_25 - .L_24)
.L_24:
        /*0074*/ 	.word	0x00000000


	//----- nvinfo : EIATTR_CBANK_PARAM_SIZE
	.align		4
.L_25:
        /*0078*/ 	.byte	0x03, 0x19
        /*007a*/ 	.short	0x0018


	//----- nvinfo : EIATTR_PARAM_CBANK
	.align		4
        /*007c*/ 	.byte	0x04, 0x0a
        /*007e*/ 	.short	(.L_27 - .L_26)
	.align		4
.L_26:
        /*0080*/ 	.word	index@(.nv.constant0._Z6kernelmmPi)
        /*0084*/ 	.short	0x0380
        /*0086*/ 	.short	0x0018


	//----- nvinfo : EIATTR_SW_WAR
	.align		4
.L_27:
        /*0088*/ 	.byte	0x04, 0x36
        /*008a*/ 	.short	(.L_29 - .L_28)
.L_28:
        /*008c*/ 	.word	0x00000008
.L_29:


//--------------------- .nv.callgraph             --------------------------
	.section	.nv.callgraph,"",@"SHT_CUDA_CALLGRAPH"
	.align	4
	.sectionentsize	8
	.align		4
        /*0000*/ 	.word	0x00000000
	.align		4
        /*0004*/ 	.word	0xffffffff
	.align		4
        /*0008*/ 	.word	index@(_Z6kernelmmPi)
	.align		4
        /*000c*/ 	.word	index@(vprintf)
	.align		4
        /*0010*/ 	.word	0x00000000
	.align		4
        /*0014*/ 	.word	0xfffffffe
	.align		4
        /*0018*/ 	.word	0x00000000
	.align		4
        /*001c*/ 	.word	0xfffffffd
	.align		4
        /*0020*/ 	.word	0x00000000
	.align		4
        /*0024*/ 	.word	0xfffffffc


//--------------------- .nv.constant4             --------------------------
	.section	.nv.constant4,"a",@progbits
	.align	8
	.align		8
.nv.constant4:
        /*0000*/ 	.dword	vprintf
	.align		8
        /*0008*/ 	.dword	$str
	.align		8
        /*0010*/ 	.dword	$str$1


//--------------------- .text._Z6kernelmmPi       --------------------------
	.section	.text._Z6kernelmmPi,"ax",@progbits
	.align	128
        .global         _Z6kernelmmPi
        .type           _Z6kernelmmPi,@function
        .size           _Z6kernelmmPi,(.L_x_9 - _Z6kernelmmPi)
        .other          _Z6kernelmmPi,@"STO_CUDA_ENTRY STV_DEFAULT"
_Z6kernelmmPi:
.text._Z6kernelmmPi:
[----:B------:R-:W0:Y:S01]  /*0000*/  LDC R1, c[0x0][0x37c] ;  /* 0x0000df00ff017b82 */ /* 0x000e220000000800 */
[----:B------:R-:W1:Y:S01]  /*0010*/  S2R R0, SR_TID.X ;  /* 0x0000000000007919 */ /* 0x000e620000002100 */
[----:B------:R-:W2:Y:S06]  /*0020*/  LDCU UR5, c[0x0][0x2fc] ;  /* 0x00005f80ff0577ac */ /* 0x000eac0008000800 */
[----:B------:R-:W3:Y:S01]  /*0030*/  LDC R3, c[0x0][0x360] ;  /* 0x0000d800ff037b82 */ /* 0x000ee20000000800 */
[----:B0-----:R-:W-:Y:S01]  /*0040*/  VIADD R1, R1, 0xffffffe8 ;  /* 0xffffffe801017836 */ /* 0x001fe20000000000 */
[----:B------:R-:W3:Y:S01]  /*0050*/  S2R R2, SR_CTAID.X ;  /* 0x0000000000027919 */ /* 0x000ee20000002500 */
[----:B------:R-:W0:Y:S01]  /*0060*/  LDCU UR4, c[0x0][0x2f8] ;  /* 0x00005f00ff0477ac */ /* 0x000e220008000800 */
[----:B------:R-:W-:Y:S01]  /*0070*/  HFMA2 R9, -RZ, RZ, 0, 0 ;  /* 0x00000000ff097431 */ /* 0x000fe200000001ff */
[----:B------:R-:W4:Y:S01]  /*0080*/  LDCU.64 UR36, c[0x0][0x358] ;  /* 0x00006b00ff2477ac */ /* 0x000f220008000a00 */
[----:B------:R-:W5:Y:S01]  /*0090*/  LDCU UR38, c[0x0][0x384] ;  /* 0x00007080ff2677ac */ /* 0x000f620008000800 */
[----:B------:R-:W1:Y:S01]  /*00a0*/  LDCU UR39, c[0x0][0x380] ;  /* 0x00007000ff2777ac */ /* 0x000e620008000800 */
[----:B------:R-:W1:Y:S01]  /*00b0*/  LDCU.64 UR40, c[0x0][0x388] ;  /* 0x00007100ff2877ac */ /* 0x000e620008000a00 */
[----:B0-----:R-:W-:-:S05]  /*00c0*/  IADD3 R6, P1, PT, R1, UR4, RZ ;  /* 0x0000000401067c10 */ /* 0x001fca000ff3e0ff */
[----:B--2---:R-:W-:Y:S02]  /*00d0*/  IMAD.X R7, RZ, RZ, UR5, P1 ;  /* 0x00000005ff077e24 */ /* 0x004fe400088e06ff */
[----:B-1----:R-:W-:-:S04]  /*00e0*/  IMAD.SHL.U32 R4, R0, 0x2, RZ ;  /* 0x0000000200047824 */ /* 0x002fc800078e00ff */
[----:B---3--:R-:W-:-:S04]  /*00f0*/  IMAD R4, R2, R3, R4 ;  /* 0x0000000302047224 */ /* 0x008fc800078e0204 */
[----:B------:R-:W-:-:S05]  /*0100*/  VIADD R4, R4, 0x3 ;  /* 0x0000000304047836 */ /* 0x000fca0000000000 */
[----:B------:R-:W-:-:S13]  /*0110*/  ISETP.GE.U32.AND P0, PT, R4, 0x2, PT ;  /* 0x000000020400780c */ /* 0x000fda0003f06070 */
[----:B----45:R-:W-:Y:S05]  /*0120*/  @!P0 BRA `(.L_x_0) ;  /* 0x0000000000ec8947 */ /* 0x030fea0003800000 */
[----:B------:R-:W0:Y:S01]  /*0130*/  LDCU.64 UR4, c[0x0][0x388] ;  /* 0x00007100ff0477ac */ /* 0x000e220008000a00 */
[----:B------:R-:W1:Y:S01]  /*0140*/  LDCU.64 UR6, c[0x0][0x390] ;  /* 0x00007200ff0677ac */ /* 0x000e620008000a00 */
[----:B0-----:R-:W-:Y:S02]  /*0150*/  ISETP.GE.U32.AND P0, PT, R4, UR4, PT ;  /* 0x0000000404007c0c */ /* 0x001fe4000bf06070 */
[----:B-1----:R-:W-:Y:S02]  /*0160*/  ISETP.EQ.U32.AND P1, PT, RZ, UR6, PT ;  /* 0x00000006ff007c0c */ /* 0x002fe4000bf22070 */
[----:B------:R-:W-:-:S04]  /*0170*/  ISETP.GE.U32.AND.EX P0, PT, R9, UR5, PT, P0 ;  /* 0x0000000509007c0c */ /* 0x000fc8000bf06100 */
[----:B------:R-:W-:-:S13]  /*0180*/  ISETP.EQ.OR.EX P0, PT, RZ, UR7, P0, P1 ;  /* 0x00000007ff007c0c */ /* 0x000fda0008702710 */
[----:B------:R-:W-:Y:S05]  /*0190*/  @P0 EXIT ;  /* 0x000000000000094d */ /* 0x000fea0003800000 */
[----:B------:R-:W0:Y:S02]  /*01a0*/  LDCU UR4, c[0x0][0x370] ;  /* 0x00006e00ff0477ac */ /* 0x000e240008000800 */
[----:B0-----:R-:W-:-:S07]  /*01b0*/  IMAD R3, R3, UR4, RZ ;  /* 0x0000000403037c24 */ /* 0x001fce000f8e02ff */
.L_x_5:
[----:B------:R-:W-:Y:S01]  /*01c0*/  LOP3.LUT R0, R9, UR38, RZ, 0xfc, !PT ;  /* 0x0000002609007c12 */ /* 0x000fe2000f8efcff */
[----:B------:R-:W-:Y:S03]  /*01d0*/  BSSY.RECONVERGENT B0, `(.L_x_1) ;  /* 0x000001b000007945 */ /* 0x000fe60003800200 */
[----:B------:R-:W-:-:S13]  /*01e0*/  ISETP.NE.U32.AND P0, PT, R0, RZ, PT ;  /* 0x000000ff0000720c */ /* 0x000fda0003f05070 */
[----:B------:R-:W-:Y:S05]  /*01f0*/  @P0 BRA `(.L_x_2) ;  /* 0x0000000000500947 */ /* 0x000fea0003800000 */
[----:B------:R-:W0:Y:S01]  /*0200*/  I2F.U32.RP R0, R4 ;  /* 0x0000000400007306 */ /* 0x000e220000209000 */
[----:B------:R-:W-:-:S07]  /*0210*/  ISETP.NE.U32.AND P1, PT, R4, RZ, PT ;  /* 0x000000ff0400720c */ /* 0x000fce0003f25070 */
[----:B0-----:R-:W0:Y:S02]  /*0220*/  MUFU.RCP R0, R0 ;  /* 0x0000000000007308 */ /* 0x001e240000001000 */
[----:B0-----:R-:W-:-:S06]  /*0230*/  VIADD R10, R0, 0xffffffe ;  /* 0x0ffffffe000a7836 */ /* 0x001fcc0000000000 */
[----:B------:R0:W1:Y:S02]  /*0240*/  F2I.FTZ.U32.TRUNC.NTZ R11, R10 ;  /* 0x0000000a000b7305 */ /* 0x000064000021f000 */
[----:B0-----:R-:W-:Y:S01]  /*0250*/  MOV R10, RZ ;  /* 0x000000ff000a7202 */ /* 0x001fe20000000f00 */
[----:B-1----:R-:W-:-:S04]  /*0260*/  IMAD.MOV R5, RZ, RZ, -R11 ;  /* 0x000000ffff057224 */ /* 0x002fc800078e0a0b */
[----:B------:R-:W-:-:S04]  /*0270*/  IMAD R5, R5, R4, RZ ;  /* 0x0000000405057224 */ /* 0x000fc800078e02ff */
[----:B------:R-:W-:-:S06]  /*0280*/  IMAD.HI.U32 R11, R11, R5, R10 ;  /* 0x000000050b0b7227 */ /* 0x000fcc00078e000a */
[----:B------:R-:W-:-:S04]  /*0290*/  IMAD.HI.U32 R11, R11, UR39, RZ ;  /* 0x000000270b0b7c27 */ /* 0x000fc8000f8e00ff */
[----:B------:R-:W-:-:S04]  /*02a0*/  IMAD.MOV R11, RZ, RZ, -R11 ;  /* 0x000000ffff0b7224 */ /* 0x000fc800078e0a0b */
[----:B------:R-:W-:-:S05]  /*02b0*/  IMAD R5, R4, R11, UR39 ;  /* 0x0000002704057e24 */ /* 0x000fca000f8e020b */
[----:B------:R-:W-:-:S13]  /*02c0*/  ISETP.GE.U32.AND P0, PT, R5, R4, PT ;  /* 0x000000040500720c */ /* 0x000fda0003f06070 */
[----:B------:R-:W-:-:S05]  /*02d0*/  @P0 IMAD.IADD R5, R5, 0x1, -R4 ;  /* 0x0000000105050824 */ /* 0x000fca00078e0a04 */
[----:B------:R-:W-:-:S13]  /*02e0*/  ISETP.GE.U32.AND P0, PT, R5, R4, PT ;  /* 0x000000040500720c */ /* 0x000fda0003f06070 */
[----:B------:R-:W-:Y:S01]  /*02f0*/  @P0 IMAD.IADD R5, R5, 0x1, -R4 ;  /* 0x0000000105050824 */ /* 0x000fe200078e0a04 */
[----:B------:R-:W-:-:S04]  /*0300*/  @!P1 LOP3.LUT R5, RZ, R4, RZ, 0x33, !PT ;  /* 0x00000004ff059212 */ /* 0x000fc800078e33ff */
[----:B------:R-:W-:-:S04]  /*0310*/  ISETP.NE.U32.AND P0, PT, R5, RZ, PT ;  /* 0x000000ff0500720c */ /* 0x000fc80003f05070 */
[----:B------:R-:W-:Y:S01]  /*0320*/  ISETP.NE.AND.EX P0, PT, RZ, RZ, PT, P0 ;  /* 0x000000ffff00720c */ /* 0x000fe20003f05300 */
[----:B------:R-:W-:-:S12]  /*0330*/  BRA `(.L_x_3) ;  /* 0x0000000000107947 */ /* 0x000fd80003800000 */
.L_x_2:
[----:B------:R-:W-:-:S07]  /*0340*/  MOV R0, 0x360 ;  /* 0x0000036000007802 */ /* 0x000fce0000000f00 */
[----:B------:R-:W-:Y:S05]  /*0350*/  CALL.REL.NOINC `($__internal_0_$__cuda_sm20_rem_u64) ;  /* 0x00000000009c7944 */ /* 0x000fea0003c00000 */
[----:B------:R-:W-:-:S04]  /*0360*/  ISETP.NE.U32.AND P0, PT, R2, RZ, PT ;  /* 0x000000ff0200720c */ /* 0x000fc80003f05070 */
[----:B------:R-:W-:-:S13]  /*0370*/  ISETP.NE.AND.EX P0, PT, R5, RZ, PT, P0 ;  /* 0x000000ff0500720c */ /* 0x000fda0003f05300 */
.L_x_3:
[----:B------:R-:W-:Y:S05]  /*0380*/  BSYNC.RECONVERGENT B0 ;  /* 0x0000000000007941 */ /* 0x000fea0003800200 */
.L_x_1:
[----:B------:R-:W-:Y:S05]  /*0390*/  @!P0 BRA `(.L_x_4) ;  /* 0x0000000000188947 */ /* 0x000fea0003800000 */
[----:B------:R-:W-:-:S04]  /*03a0*/  LEA R4, P0, R3, R4, 0x1 ;  /* 0x0000000403047211 */ /* 0x000fc800078008ff */
[----:B------:R-:W-:Y:S02]  /*03b0*/  IADD3.X R9, PT, PT, RZ, R9, RZ, P0, !PT ;  /* 0x00000009ff097210 */ /* 0x000fe400007fe4ff */
[----:B------:R-:W-:-:S04]  /*03c0*/  ISETP.GE.U32.AND P0, PT, R4, UR40, PT ;  /* 0x0000002804007c0c */ /* 0x000fc8000bf06070 */
[----:B------:R-:W-:-:S13]  /*03d0*/  ISETP.GE.U32.AND.EX P0, PT, R9, UR41, PT, P0 ;  /* 0x0000002909007c0c */ /* 0x000fda000bf06100 */
[----:B------:R-:W-:Y:S05]  /*03e0*/  @!P0 BRA `(.L_x_5) ;  /* 0xfffffffc00748947 */ /* 0x000fea000383ffff */
[----:B------:R-:W-:Y:S05]  /*03f0*/  EXIT ;  /* 0x000000000000794d */ /* 0x000fea0003800000 */
.L_x_4:
[----:B------:R-:W0:Y:S01]  /*0400*/  LDC.64 R10, c[0x0][0x380] ;  /* 0x0000e000ff0a7b82 */ /* 0x000e220000000a00 */
[----:B------:R-:W-:Y:S01]  /*0410*/  IMAD.MOV.U32 R8, RZ, RZ, R4 ;  /* 0x000000ffff087224 */ /* 0x000fe200078e0004 */
[----:B------:R-:W-:Y:S01]  /*0420*/  MOV R0, 0x0 ;  /* 0x0000000000007802 */ /* 0x000fe20000000f00 */
[----:B------:R-:W1:Y:S03]  /*0430*/  LDCU.64 UR4, c[0x4][0x10] ;  /* 0x01000200ff0477ac */ /* 0x000e660008000a00 */
[----:B------:R2:W-:Y:S02]  /*0440*/  STL.64 [R1+0x8], R8 ;  /* 0x0000080801007387 */ /* 0x0005e40000100a00 */
[----:B------:R2:W3:Y:S01]  /*0450*/  LDC.64 R2, c[0x4][R0] ;  /* 0x0100000000027b82 */ /* 0x0004e20000000a00 */
[----:B-1----:R-:W-:Y:S01]  /*0460*/  IMAD.U32 R4, RZ, RZ, UR4 ;  /* 0x00000004ff047e24 */ /* 0x002fe2000f8e00ff */
[----:B------:R-:W-:Y:S01]  /*0470*/  MOV R5, UR5 ;  /* 0x0000000500057c02 */ /* 0x000fe20008000f00 */
[----:B0-----:R2:W-:Y:S06]  /*0480*/  STL.64 [R1], R10 ;  /* 0x0000000a01007387 */ /* 0x0015ec0000100a00 */
[----:B------:R-:W-:-:S07]  /*0490*/  LEPC R20, `(.L_x_6) ;  /* 0x000000001014794e */ /* 0x000fce0000000000 */
[----:B--23--:R-:W-:Y:S05]  /*04a0*/  CALL.ABS.NOINC R2 ;  /* 0x0000000002007343 */ /* 0x00cfea0003c00000 */
.L_x_6:
[----:B------:R-:W0:Y:S02]  /*04b0*/  LDC.64 R2, c[0x0][0x390] ;  /* 0x0000e400ff027b82 */ /* 0x000e240000000a00 */
[----:B0-----:R-:W-:Y:S01]  /*04c0*/  STG.E desc[UR36][R2.64], RZ ;  /* 0x000000ff02007986 */ /* 0x001fe2000c101924 */
[----:B------:R-:W-:Y:S05]  /*04d0*/  EXIT ;  /* 0x000000000000794d */ /* 0x000fea0003800000 */
.L_x_0:
[----:B------:R0:W-:Y:S01]  /*04e0*/  STL.64 [R1+0x8], R2 ;  /* 0x0000080201007387 */ /* 0x0001e20000100a00 */
[----:B------:R-:W-:Y:S01]  /*04f0*/  MOV R8, 0x0 ;  /* 0x0000000000087802 */ /* 0x000fe20000000f00 */
[----:B------:R-:W1:Y:S02]  /*0500*/  LDCU.64 UR4, c[0x4][0x8] ;  /* 0x01000100ff0477ac */ /* 0x000e640008000a00 */
[----:B------:R2:W-:Y:S01]  /*0510*/  STL [R1+0x10], R0 ;  /* 0x0000100001007387 */ /* 0x0005e20000100800 */
[----:B0-----:R-:W-:Y:S02]  /*0520*/  IMAD.MOV.U32 R2, RZ, RZ, R4 ;  /* 0x000000ffff027224 */ /* 0x001fe400078e0004 */
[----:B------:R-:W-:Y:S02]  /*0530*/  IMAD.MOV.U32 R3, RZ, RZ, R9 ;  /* 0x000000ffff037224 */ /* 0x000fe400078e0009 */
[----:B------:R-:W0:Y:S03]  /*0540*/  LDC.64 R8, c[0x4][R8] ;  /* 0x0100000008087b82 */ /* 0x000e260000000a00 */
[----:B------:R2:W-:Y:S01]  /*0550*/  STL.64 [R1], R2 ;  /* 0x0000000201007387 */ /* 0x0005e20000100a00 */
[----:B-1----:R-:W-:Y:S01]  /*0560*/  MOV R4, UR4 ;  /* 0x0000000400047c02 */ /* 0x002fe20008000f00 */
[----:B------:R-:W-:-:S07]  /*0570*/  IMAD.U32 R5, RZ, RZ, UR5 ;  /* 0x00000005ff057e24 */ /* 0x000fce000f8e00ff */
[----:B------:R-:W-:-:S07]  /*0580*/  LEPC R20, `(.L_x_7) ;  /* 0x000000001014794e */ /* 0x000fce0000000000 */
[----:B0-2---:R-:W-:Y:S05]  /*0590*/  CALL.ABS.NOINC R8 ;  /* 0x0000000008007343 */ /* 0x005fea0003c00000 */
.L_x_7:
[----:B------:R-:W0:Y:S02]  /*05a0*/  LDC.64 R2, c[0x0][0x390] ;  /* 0x0000e400ff027b82 */ /* 0x000e240000000a00 */
[----:B0-----:R-:W-:Y:S01]  /*05b0*/  STG.E desc[UR36][R2.64], RZ ;  /* 0x000000ff02007986 */ /* 0x001fe2000c101924 */
[----:B------:R-:W-:Y:S05]  /*05c0*/  EXIT ;  /* 0x000000000000794d */ /* 0x000fea0003800000 */
        .weak           $__internal_0_$__cuda_sm20_rem_u64
        .type           $__internal_0_$__cuda_sm20_rem_u64,@function
        .size           $__internal_0_$__cuda_sm20_rem_u64,(.L_x_9 - $__internal_0_$__cuda_sm20_rem_u64)
$__internal_0_$__cuda_sm20_rem_u64:
[----:B------:R-:W-:Y:S01]  /*05d0*/  IMAD.MOV.U32 R14, RZ, RZ, R4 ;  /* 0x000000ffff0e7224 */ /* 0x000fe200078e0004 */
[----:B------:R-:W-:Y:S01]  /*05e0*/  MOV R15, R9 ;  /* 0x00000009000f7202 */ /* 0x000fe20000000f00 */
[----:B------:R-:W0:Y:S03]  /*05f0*/  LDCU.64 UR4, c[0x0][0x380] ;  /* 0x00007000ff0477ac */ /* 0x000e260008000a00 */
[----:B------:R-:W1:Y:S08]  /*0600*/  I2F.U64.RP R2, R14 ;  /* 0x0000000e00027312 */ /* 0x000e700000309000 */
[----:B-1----:R-:W1:Y:S02]  /*0610*/  MUFU.RCP R2, R2 ;  /* 0x0000000200027308 */ /* 0x002e640000001000 */
[----:B-1----:R-:W-:-:S06]  /*0620*/  VIADD R10, R2, 0x1ffffffe ;  /* 0x1ffffffe020a7836 */ /* 0x002fcc0000000000 */
[----:B------:R-:W1:Y:S02]  /*0630*/  F2I.U64.TRUNC R10, R10 ;  /* 0x0000000a000a7311 */ /* 0x000e64000020d800 */
[----:B-1----:R-:W-:-:S04]  /*0640*/  IMAD.WIDE.U32 R12, R10, R4, RZ ;  /* 0x000000040a0c7225 */ /* 0x002fc800078e00ff */
[C---:B------:R-:W-:Y:S01]  /*0650*/  IMAD R5, R10.reuse, R9, R13 ;  /* 0x000000090a057224 */ /* 0x040fe200078e020d */
[----:B------:R-:W-:Y:S02]  /*0660*/  IADD3 R17, P0, PT, RZ, -R12, RZ ;  /* 0x8000000cff117210 */ /* 0x000fe40007f1e0ff */
[----:B------:R-:W-:Y:S01]  /*0670*/  MOV R13, R10 ;  /* 0x0000000a000d7202 */ /* 0x000fe20000000f00 */
[----:B------:R-:W-:Y:S02]  /*0680*/  IMAD R5, R11, R4, R5 ;  /* 0x000000040b057224 */ /* 0x000fe400078e0205 */
[----:B------:R-:W-:-:S04]  /*0690*/  IMAD.HI.U32 R12, R10, R17, RZ ;  /* 0x000000110a0c7227 */ /* 0x000fc800078e00ff */
[----:B------:R-:W-:-:S04]  /*06a0*/  IMAD.X R5, RZ, RZ, ~R5, P0 ;  /* 0x000000ffff057224 */ /* 0x000fc800000e0e05 */
[----:B------:R-:W-:-:S04]  /*06b0*/  IMAD.WIDE.U32 R12, P0, R10, R5, R12 ;  /* 0x000000050a0c7225 */ /* 0x000fc8000780000c */
[C---:B------:R-:W-:Y:S02]  /*06c0*/  IMAD R15, R11.reuse, R5, RZ ;  /* 0x000000050b0f7224 */ /* 0x040fe400078e02ff */
[----:B------:R-:W-:-:S04]  /*06d0*/  IMAD.HI.U32 R12, P1, R11, R17, R12 ;  /* 0x000000110b0c7227 */ /* 0x000fc8000782000c */
[----:B------:R-:W-:Y:S01]  /*06e0*/  IMAD.HI.U32 R5, R11, R5, RZ ;  /* 0x000000050b057227 */ /* 0x000fe200078e00ff */
[----:B------:R-:W-:-:S03]  /*06f0*/  IADD3 R13, P2, PT, R15, R12, RZ ;  /* 0x0000000c0f0d7210 */ /* 0x000fc60007f5e0ff */
[----:B------:R-:W-:Y:S02]  /*0700*/  IMAD.X R2, R5, 0x1, R11, P0 ;  /* 0x0000000105027824 */ /* 0x000fe400000e060b */
[----:B------:R-:W-:-:S03]  /*0710*/  IMAD.WIDE.U32 R10, R13, R4, RZ ;  /* 0x000000040d0a7225 */ /* 0x000fc600078e00ff */
[----:B------:R-:W-:Y:S01]  /*0720*/  IADD3.X R5, PT, PT, RZ, RZ, R2, P2, P1 ;  /* 0x000000ffff057210 */ /* 0x000fe200017e2402 */
[----:B------:R-:W-:Y:S01]  /*0730*/  IMAD R2, R13, R9, R11 ;  /* 0x000000090d027224 */ /* 0x000fe200078e020b */
[----:B------:R-:W-:-:S03]  /*0740*/  IADD3 R11, P0, PT, RZ, -R10, RZ ;  /* 0x8000000aff0b7210 */ /* 0x000fc60007f1e0ff */
        /* <DEDUP_REMOVED lines=8> */
[----:B------:R-:W-:Y:S01]  /*07d0*/  IMAD.MOV.U32 R11, RZ, RZ, RZ ;  /* 0x000000ffff0b7224 */ /* 0x000fe200078e00ff */
[----:B------:R-:W-:Y:S01]  /*07e0*/  IADD3.X R5, PT, PT, R2, R5, RZ, P0, !PT ;  /* 0x0000000502057210 */ /* 0x000fe200007fe4ff */
[----:B0-----:R-:W-:-:S03]  /*07f0*/  IMAD.HI.U32 R10, R13, UR4, RZ ;  /* 0x000000040d0a7c27 */ /* 0x001fc6000f8e00ff */
[----:B------:R-:W-:Y:S01]  /*0800*/  IADD3.X R5, PT, PT, RZ, RZ, R5, P2, P1 ;  /* 0x000000ffff057210 */ /* 0x000fe200017e2405 */
[----:B------:R-:W-:-:S04]  /*0810*/  IMAD.WIDE.U32 R10, R13, UR5, R10 ;  /* 0x000000050d0a7c25 */ /* 0x000fc8000f8e000a */
[C---:B------:R-:W-:Y:S02]  /*0820*/  IMAD R13, R5.reuse, UR5, RZ ;  /* 0x00000005050d7c24 */ /* 0x040fe4000f8e02ff */
[----:B------:R-:W-:-:S04]  /*0830*/  IMAD.HI.U32 R10, P0, R5, UR4, R10 ;  /* 0x00000004050a7c27 */ /* 0x000fc8000f80000a */
[----:B------:R-:W-:Y:S01]  /*0840*/  IMAD.HI.U32 R2, R5, UR5, RZ ;  /* 0x0000000505027c27 */ /* 0x000fe2000f8e00ff */
[----:B------:R-:W-:-:S03]  /*0850*/  IADD3 R5, P1, PT, R13, R10, RZ ;  /* 0x0000000a0d057210 */ /* 0x000fc60007f3e0ff */
[----:B------:R-:W-:Y:S02]  /*0860*/  IMAD.X R2, RZ, RZ, R2, P0 ;  /* 0x000000ffff027224 */ /* 0x000fe400000e0602 */
[----:B------:R-:W-:-:S03]  /*0870*/  IMAD.WIDE.U32 R10, R5, R4, RZ ;  /* 0x00000004050a7225 */ /* 0x000fc600078e00ff */
[----:B------:R-:W-:Y:S01]  /*0880*/  IADD3.X R13, PT, PT, RZ, R2, RZ, P1, !PT ;  /* 0x00000002ff0d7210 */ /* 0x000fe20000ffe4ff */
[----:B------:R-:W-:Y:S01]  /*0890*/  IMAD R5, R5, R9, R11 ;  /* 0x0000000905057224 */ /* 0x000fe200078e020b */
[----:B------:R-:W-:Y:S02]  /*08a0*/  IADD3 R15, P1, PT, -R10, UR4, RZ ;  /* 0x000000040a0f7c10 */ /* 0x000fe4000ff3e1ff */
[----:B------:R-:W-:Y:S01]  /*08b0*/  MOV R10, R0 ;  /* 0x00000000000a7202 */ /* 0x000fe20000000f00 */
[-C--:B------:R-:W-:Y:S01]  /*08c0*/  IMAD R5, R13, R4.reuse, R5 ;  /* 0x000000040d057224 */ /* 0x080fe200078e0205 */
[----:B------:R-:W-:-:S04]  /*08d0*/  ISETP.GE.U32.AND P0, PT, R15, R4, PT ;  /* 0x000000040f00720c */ /* 0x000fc80003f06070 */
[----:B------:R-:W-:Y:S02]  /*08e0*/  IADD3.X R2, PT, PT, ~R5, UR5, RZ, P1, !PT ;  /* 0x0000000505027c10 */ /* 0x000fe40008ffe5ff */
[----:B------:R-:W-:Y:S02]  /*08f0*/  IADD3 R11, P1, PT, -R4, R15, RZ ;  /* 0x0000000f040b7210 */ /* 0x000fe40007f3e1ff */
[----:B------:R-:W-:-:S03]  /*0900*/  ISETP.GE.U32.AND.EX P0, PT, R2, R9, PT, P0 ;  /* 0x000000090200720c */ /* 0x000fc60003f06100 */
[----:B------:R-:W-:Y:S01]  /*0910*/  IMAD.X R8, R2, 0x1, ~R9, P1 ;  /* 0x0000000102087824 */ /* 0x000fe200008e0e09 */
[----:B------:R-:W-:Y:S02]  /*0920*/  SEL R11, R11, R15, P0 ;  /* 0x0000000f0b0b7207 */ /* 0x000fe40000000000 */
[----:B------:R-:W-:Y:S02]  /*0930*/  ISETP.NE.U32.AND P1, PT, R4, RZ, PT ;  /* 0x000000ff0400720c */ /* 0x000fe40003f25070 */
[----:B------:R-:W-:Y:S02]  /*0940*/  SEL R8, R8, R2, P0 ;  /* 0x0000000208087207 */ /* 0x000fe40000000000 */
[----:B------:R-:W-:Y:S02]  /*0950*/  ISETP.GE.U32.AND P0, PT, R11, R4, PT ;  /* 0x000000040b00720c */ /* 0x000fe40003f06070 */
[----:B------:R-:W-:Y:S02]  /*0960*/  IADD3 R2, P2, PT, -R4, R11, RZ ;  /* 0x0000000b04027210 */ /* 0x000fe40007f5e1ff */
[----:B------:R-:W-:-:S02]  /*0970*/  ISETP.GE.U32.AND.EX P0, PT, R8, R9, PT, P0 ;  /* 0x000000090800720c */ /* 0x000fc40003f06100 */
[----:B------:R-:W-:Y:S01]  /*0980*/  ISETP.NE.AND.EX P1, PT, R9, RZ, PT, P1 ;  /* 0x000000ff0900720c */ /* 0x000fe20003f25310 */
[----:B------:R-:W-:Y:S01]  /*0990*/  IMAD.X R5, R8, 0x1, ~R9, P2 ;  /* 0x0000000108057824 */ /* 0x000fe200010e0e09 */
[----:B------:R-:W-:Y:S01]  /*09a0*/  SEL R2, R2, R11, P0 ;  /* 0x0000000b02027207 */ /* 0x000fe20000000000 */
[----:B------:R-:W-:-:S03]  /*09b0*/  IMAD.MOV.U32 R11, RZ, RZ, 0x0 ;  /* 0x00000000ff0b7424 */ /* 0x000fc600078e00ff */
[----:B------:R-:W-:Y:S02]  /*09c0*/  SEL R5, R5, R8, P0 ;  /* 0x0000000805057207 */ /* 0x000fe40000000000 */
[----:B------:R-:W-:Y:S02]  /*09d0*/  SEL R2, R2, 0xffffffff, P1 ;  /* 0xffffffff02027807 */ /* 0x000fe40000800000 */
[----:B------:R-:W-:Y:S01]  /*09e0*/  SEL R5, R5, 0xffffffff, P1 ;  /* 0xffffffff05057807 */ /* 0x000fe20000800000 */
[----:B------:R-:W-:Y:S06]  /*09f0*/  RET.REL.NODEC R10 `(_Z6kernelmmPi) ;  /* 0xfffffff40a807950 */ /* 0x000fec0003c3ffff */
.L_x_8:
[----:B------:R-:W-:-:S00]  /*0a00*/  BRA `(.L_x_8) ;  /* 0xfffffffc00fc7947 */ /* 0x000fc0000383ffff */
[----:B------:R-:W-:-:S00]  /*0a10*/  NOP ;  /* 0x0000000000007918 */ /* 0x000fc00000000000 */
        /* <DEDUP_REMOVED lines=14> */
.L_x_9:


//--------------------- .nv.global.init           --------------------------
	.section	.nv.global.init,"aw",@progbits
.nv.global.init:
	.type		$str$1,@object
	.size		$str$1,($str - $str$1)
$str$1:
        /*0000*/ 	.byte	0x25, 0x6c, 0x75, 0x20, 0x69, 0x73, 0x20, 0x64, 0x65, 0x76, 0x69, 0x73, 0x61, 0x62, 0x6c, 0x65
        /*0010*/ 	.byte	0x20, 0x62, 0x79, 0x20, 0x25, 0x6c, 0x75, 0x0a, 0x00
	.type		$str,@object
	.size		$str,(.L_0 - $str)
$str:
        /*0019*/ 	.byte	0x49, 0x4e, 0x44, 0x45, 0x58, 0x20, 0x49, 0x53, 0x20, 0x25, 0x6c, 0x75, 0x21, 0x20, 0x53, 0x4f
        /*0029*/ 	.byte	0x4d, 0x45, 0x54, 0x48, 0x49, 0x4e, 0x47, 0x20, 0x48, 0x41, 0x53, 0x20, 0x47, 0x4f, 0x4d, 0x45
        /*0039*/ 	.byte	0x20, 0x57, 0x52, 0x4f, 0x4e, 0x47, 0x21, 0x0a, 0x0a, 0x00
.L_0:


//--------------------- .nv.shared.reserved.0     --------------------------
	.section	.nv.shared.reserved.0,"aw",@nobits
	.weak		__nv_reservedSMEM_offset_0_alias
	.size		__nv_reservedSMEM_offset_0_alias, 0, 64
	.other		__nv_reservedSMEM_offset_0_alias,@"STO_CUDA_RESERVED_SHARED STV_DEFAULT"
__nv_reservedSMEM_offset_0_alias:
	.zero		0
	.zero		64


//--------------------- .nv.constant0._Z6kernelmmPi --------------------------
	.section	.nv.constant0._Z6kernelmmPi,"a",@progbits
	.sectionflags	@""
	.align	4
.nv.constant0._Z6kernelmmPi:
	.zero		920


//--------------------- SYMBOLS --------------------------

	.type		.nv.reservedSmem.offset0,@object
	.size		.nv.reservedSmem.offset0,0x4
	.type		vprintf,@function
